//
// Generated by NVIDIA NVVM Compiler
//
// Compiler Build ID: CL-36424714
// Cuda compilation tools, release 13.0, V13.0.88
// Based on NVVM 20.0.0
//

.version 9.0
.target sm_100
.address_size 64

	// .globl	_Z16blockIdx_examplev
.extern .func  (.param .b32 func_retval0) vprintf
(
	.param .b64 vprintf_param_0,
	.param .b64 vprintf_param_1
)
;
.global .align 1 .b8 $str[49] = {98, 108, 111, 99, 107, 73, 100, 120, 46, 120, 32, 58, 32, 37, 100, 9, 98, 108, 111, 99, 107, 73, 100, 120, 46, 121, 32, 58, 32, 37, 100, 9, 98, 108, 111, 99, 107, 73, 100, 120, 46, 122, 32, 58, 32, 37, 100, 10};

.visible .entry _Z16blockIdx_examplev()
{
	.local .align 8 .b8 	__local_depot0[16];
	.reg .b64 	%SP;
	.reg .b64 	%SPL;
	.reg .b32 	%r<6>;
	.reg .b64 	%rd<5>;

	mov.u64 	%SPL, __local_depot0;
	cvta.local.u64 	%SP, %SPL;
	add.u64 	%rd1, %SP, 0;
	add.u64 	%rd2, %SPL, 0;
	mov.u32 	%r1, %ctaid.x;
	mov.u32 	%r2, %ctaid.y;
	mov.u32 	%r3, %ctaid.z;
	st.local.v2.u32 	[%rd2], {%r1, %r2};
	st.local.u32 	[%rd2+8], %r3;
	mov.u64 	%rd3, $str;
	cvta.global.u64 	%rd4, %rd3;
	{ // callseq 0, 0
	.param .b64 param0;
	st.param.b64 	[param0], %rd4;
	.param .b64 param1;
	st.param.b64 	[param1], %rd1;
	.param .b32 retval0;
	call.uni (retval0), 
	vprintf, 
	(
	param0, 
	param1
	);
	ld.param.b32 	%r4, [retval0];
	} // callseq 0
	ret;

}


// ===== COMPILED SASS (sm_100) =====

	.target	sm_100

	.elftype	@"ET_EXEC"


//--------------------- .note.nv.tkinfo           --------------------------
	.section	.note.nv.tkinfo,"",@"SHT_NOTE"
	.sectionflags	@"SHF_NOTE_NV_TKINFO"
	.tkinfo
        /*0018*/ 	.word	0x00000002
        /*0030*/ 	.string	""
        /*0030*/ 	.string	"ptxas"
        /*0030*/ 	.string	"Cuda compilation tools, release 13.0, V13.0.88"
        /*0030*/ 	.string	"Build cuda_13.0.r13.0/compiler.36424714_0"
        /*0030*/ 	.string	"-arch sm_100 -m 64 "



//--------------------- .note.nv.cuinfo           --------------------------
	.section	.note.nv.cuinfo,"",@"SHT_NOTE"
	.sectionflags	@"SHF_NOTE_NV_CUINFO"
        /*0018*/ 	.short	0x0002
        /*001a*/ 	.short	0x0064
        /*001c*/ 	.short	0x0082
	.zero		2


//--------------------- .nv.info                  --------------------------
	.section	.nv.info,"",@"SHT_CUDA_INFO"
	.align	4


	//----- nvinfo : EIATTR_REGCOUNT
	.align		4
        /*0000*/ 	.byte	0x04, 0x2f
        /*0002*/ 	.short	(.L_2 - .L_1)
	.align		4
.L_1:
        /*0004*/ 	.word	index@(_Z16blockIdx_examplev)
        /*0008*/ 	.word	0x00000018


	//----- nvinfo : EIATTR_FRAME_SIZE
	.align		4
.L_2:
        /*000c*/ 	.byte	0x04, 0x11
        /*000e*/ 	.short	(.L_4 - .L_3)
	.align		4
.L_3:
        /*0010*/ 	.word	index@(_Z16blockIdx_examplev)
        /*0014*/ 	.word	0x00000010


	//----- nvinfo : EIATTR_MIN_STACK_SIZE
	.align		4
.L_4:
        /*0018*/ 	.byte	0x04, 0x12
        /*001a*/ 	.short	(.L_6 - .L_5)
	.align		4
.L_5:
        /*001c*/ 	.word	index@(_Z16blockIdx_examplev)
        /*0020*/ 	.word	0x00000010
.L_6:


//--------------------- .nv.compat                --------------------------
	.section	.nv.compat,"",@"SHT_CUDA_COMPAT_INFO"
	.align	4
        /*0000*/ 	.byte	0x02, 0x09, 0x00, 0x00, 0x02, 0x02, 0x01, 0x00, 0x02, 0x05, 0x05, 0x00, 0x03, 0x07, 0x01, 0x01
        /*0010*/ 	.byte	0x02, 0x03, 0x00, 0x00, 0x02, 0x06, 0x01, 0x00, 0x04, 0x0b, 0x08, 0x00, 0x09, 0x00, 0x00, 0x00
        /*0020*/ 	.byte	0x00, 0x00, 0x00, 0x00


//--------------------- .nv.info._Z16blockIdx_examplev --------------------------
	.section	.nv.info._Z16blockIdx_examplev,"",@"SHT_CUDA_INFO"
	.sectionflags	@""
	.align	4


	//----- nvinfo : EIATTR_CUDA_API_VERSION
	.align		4
        /*0000*/ 	.byte	0x04, 0x37
        /*0002*/ 	.short	(.L_8 - .L_7)
.L_7:
        /*0004*/ 	.word	0x00000082


	//----- nvinfo : EIATTR_SPARSE_MMA_MASK
	.align		4
.L_8:
        /*0008*/ 	.byte	0x03, 0x50
        /*000a*/ 	.short	0x0000


	//----- nvinfo : EIATTR_MAXREG_COUNT
	.align		4
        /*000c*/ 	.byte	0x03, 0x1b
        /*000e*/ 	.short	0x00ff


	//----- nvinfo : EIATTR_EXTERNS
	.align		4
        /*0010*/ 	.byte	0x04, 0x0f
        /*0012*/ 	.short	(.L_10 - .L_9)


	//   ....[0]....
	.align		4
.L_9:
        /*0014*/ 	.word	index@(vprintf)


	//----- nvinfo : EIATTR_MERCURY_ISA_VERSION
	.align		4
.L_10:
        /*0018*/ 	.byte	0x03, 0x5f
        /*001a*/ 	.short	0x0101


	//----- nvinfo : EIATTR_VRC_CTA_INIT_COUNT
	.align		4
        /*001c*/ 	.byte	0x02, 0x4a
	.zero		1
	.zero		1


	//----- nvinfo : EIATTR_SYSCALL_OFFSETS
	.align		4
        /*0020*/ 	.byte	0x04, 0x46
        /*0022*/ 	.short	(.L_12 - .L_11)


	//   ....[0]....
.L_11:
        /*0024*/ 	.word	0x00000110


	//----- nvinfo : EIATTR_EXIT_INSTR_OFFSETS
	.align		4
.L_12:
        /*0028*/ 	.byte	0x04, 0x1c
        /*002a*/ 	.short	(.L_14 - .L_13)


	//   ....[0]....
.L_13:
        /*002c*/ 	.word	0x00000120


	//----- nvinfo : EIATTR_SW_WAR
	.align		4
.L_14:
        /*0030*/ 	.byte	0x04, 0x36
        /*0032*/ 	.short	(.L_16 - .L_15)
.L_15:
        /*0034*/ 	.word	0x00000008
.L_16:


//--------------------- .nv.callgraph             --------------------------
	.section	.nv.callgraph,"",@"SHT_CUDA_CALLGRAPH"
	.align	4
	.sectionentsize	8
	.align		4
        /*0000*/ 	.word	0x00000000
	.align		4
        /*0004*/ 	.word	0xffffffff
	.align		4
        /*0008*/ 	.word	index@(_Z16blockIdx_examplev)
	.align		4
        /*000c*/ 	.word	index@(vprintf)
	.align		4
        /*0010*/ 	.word	0x00000000
	.align		4
        /*0014*/ 	.word	0xfffffffe
	.align		4
        /*0018*/ 	.word	0x00000000
	.align		4
        /*001c*/ 	.word	0xfffffffd
	.align		4
        /*0020*/ 	.word	0x00000000
	.align		4
        /*0024*/ 	.word	0xfffffffc


//--------------------- .nv.constant4             --------------------------
	.section	.nv.constant4,"a",@progbits
	.align	8
	.align		8
.nv.constant4:
        /*0000*/ 	.dword	vprintf
	.align		8
        /*0008*/ 	.dword	$str


//--------------------- .text._Z16blockIdx_examplev --------------------------
	.section	.text._Z16blockIdx_examplev,"ax",@progbits
	.align	128
        .global         _Z16blockIdx_examplev
        .type           _Z16blockIdx_examplev,@function
        .size           _Z16blockIdx_examplev,(.L_x_2 - _Z16blockIdx_examplev)
        .other          _Z16blockIdx_examplev,@"STO_CUDA_ENTRY STV_DEFAULT"
_Z16blockIdx_examplev:
.text._Z16blockIdx_examplev:
[----:B------:R-:W0:Y:S01]  /*0000*/  LDC R1, c[0x0][0x37c] ;  /* 0x0000df00ff017b82 */ /* 0x000e220000000800 */
[----:B------:R-:W1:Y:S01]  /*0010*/  S2R R8, SR_CTAID.X ;  /* 0x0000000000087919 */ /* 0x000e620000002500 */
[----:B0-----:R-:W-:Y:S01]  /*0020*/  VIADD R1, R1, 0xfffffff0 ;  /* 0xfffffff001017836 */ /* 0x001fe20000000000 */
[----:B------:R-:W-:Y:S01]  /*0030*/  MOV R0, 0x0 ;  /* 0x0000000000007802 */ /* 0x000fe20000000f00 */
[----:B------:R-:W0:Y:S01]  /*0040*/  LDCU UR4, c[0x0][0x2f8] ;  /* 0x00005f00ff0477ac */ /* 0x000e220008000800 */
[----:B------:R-:W1:Y:S03]  /*0050*/  S2R R9, SR_CTAID.Y ;  /* 0x0000000000097919 */ /* 0x000e660000002600 */
[----:B------:R2:W3:Y:S01]  /*0060*/  LDC.64 R2, c[0x4][R0] ;  /* 0x0100000000027b82 */ /* 0x0004e20000000a00 */
[----:B------:R-:W4:Y:S01]  /*0070*/  LDCU.64 UR6, c[0x4][0x8] ;  /* 0x01000100ff0677ac */ /* 0x000f220008000a00 */
[----:B------:R-:W5:Y:S01]  /*0080*/  S2R R10, SR_CTAID.Z ;  /* 0x00000000000a7919 */ /* 0x000f620000002700 */
[----:B------:R-:W2:Y:S01]  /*0090*/  LDCU UR5, c[0x0][0x2fc] ;  /* 0x00005f80ff0577ac */ /* 0x000ea20008000800 */
[----:B0-----:R-:W-:Y:S01]  /*00a0*/  IADD3 R6, P0, PT, R1, UR4, RZ ;  /* 0x0000000401067c10 */ /* 0x001fe2000ff1e0ff */
[----:B----4-:R-:W-:Y:S01]  /*00b0*/  IMAD.U32 R4, RZ, RZ, UR6 ;  /* 0x00000006ff047e24 */ /* 0x010fe2000f8e00ff */
[----:B------:R-:W-:-:S03]  /*00c0*/  MOV R5, UR7 ;  /* 0x0000000700057c02 */ /* 0x000fc60008000f00 */
[----:B--2---:R-:W-:Y:S01]  /*00d0*/  IMAD.X R7, RZ, RZ, UR5, P0 ;  /* 0x00000005ff077e24 */ /* 0x004fe200080e06ff */
[----:B-1----:R0:W-:Y:S04]  /*00e0*/  STL.64 [R1], R8 ;  /* 0x0000000801007387 */ /* 0x0021e80000100a00 */
[----:B-----5:R0:W-:Y:S03]  /*00f0*/  STL [R1+0x8], R10 ;  /* 0x0000080a01007387 */ /* 0x0201e60000100800 */
[----:B------:R-:W-:-:S07]  /*0100*/  LEPC R20, `(.L_x_0) ;  /* 0x000000001014794e */ /* 0x000fce0000000000 */
[----:B0--3--:R-:W-:Y:S05]  /*0110*/  CALL.ABS.NOINC R2 ;  /* 0x0000000002007343 */ /* 0x009fea0003c00000 */
.L_x_0:
[----:B------:R-:W-:Y:S05]  /*0120*/  EXIT ;  /* 0x000000000000794d */ /* 0x000fea0003800000 */
.L_x_1:
[----:B------:R-:W-:-:S00]  /*0130*/  BRA `(.L_x_1) ;  /* 0xfffffffc00fc7947 */ /* 0x000fc0000383ffff */
[----:B------:R-:W-:-:S00]  /*0140*/  NOP ;  /* 0x0000000000007918 */ /* 0x000fc00000000000 */
        /* <DEDUP_REMOVED lines=11> */
.L_x_2:


//--------------------- .nv.global.init           --------------------------
	.section	.nv.global.init,"aw",@progbits
.nv.global.init:
	.type		$str,@object
	.size		$str,(.L_0 - $str)
$str:
        /*0000*/ 	.byte	0x62, 0x6c, 0x6f, 0x63, 0x6b, 0x49, 0x64, 0x78, 0x2e, 0x78, 0x20, 0x3a, 0x20, 0x25, 0x64, 0x09
        /*0010*/ 	.byte	0x62, 0x6c, 0x6f, 0x63, 0x6b, 0x49, 0x64, 0x78, 0x2e, 0x79, 0x20, 0x3a, 0x20, 0x25, 0x64, 0x09
        /*0020*/ 	.byte	0x62, 0x6c, 0x6f, 0x63, 0x6b, 0x49, 0x64, 0x78, 0x2e, 0x7a, 0x20, 0x3a, 0x20, 0x25, 0x64, 0x0a
        /*0030*/ 	.byte	0x00
.L_0:


//--------------------- .nv.shared.reserved.0     --------------------------
	.section	.nv.shared.reserved.0,"aw",@nobits
	.weak		__nv_reservedSMEM_offset_0_alias
	.size		__nv_reservedSMEM_offset_0_alias, 0, 64
	.other		__nv_reservedSMEM_offset_0_alias,@"STO_CUDA_RESERVED_SHARED STV_DEFAULT"
__nv_reservedSMEM_offset_0_alias:
	.zero		0
	.zero		64


//--------------------- .nv.constant0._Z16blockIdx_examplev --------------------------
	.section	.nv.constant0._Z16blockIdx_examplev,"a",@progbits
	.sectionflags	@""
	.align	4
.nv.constant0._Z16blockIdx_examplev:
	.zero		896


//--------------------- SYMBOLS --------------------------

	.type		.nv.reservedSmem.offset0,@object
	.size		.nv.reservedSmem.offset0,0x4
	.type		vprintf,@function
